	.headerflags	@"EF_CUDA_TEXMODE_UNIFIED EF_CUDA_64BIT_ADDRESS EF_CUDA_ACCELERATORS EF_CUDA_SM90 EF_CUDA_VIRTUAL_SM(EF_CUDA_SM90)"
	.elftype	@"ET_EXEC"


//--------------------- .nv.info                  --------------------------
	.section	.nv.info,"",@"SHT_CUDA_INFO"
	.align	4


	//----- nvinfo : EIATTR_REGCOUNT
	.align		4
        /*0000*/ 	.byte	0x04, 0x2f
        /*0002*/ 	.short	(.L_3 - .L_2)
	.align		4
.L_2:
        /*0004*/ 	.word	index@(triton_poi_fused__native_batch_norm_legit_no_training_add_relu_17)
        /*0008*/ 	.word	0x00000028


	//----- nvinfo : EIATTR_MIN_STACK_SIZE
	.align		4
.L_3:
        /*000c*/ 	.byte	0x04, 0x12
        /*000e*/ 	.short	(.L_5 - .L_4)
	.align		4
.L_4:
        /*0010*/ 	.word	index@(triton_poi_fused__native_batch_norm_legit_no_training_add_relu_17)
        /*0014*/ 	.word	0x00000000


	//----- nvinfo : EIATTR_FRAME_SIZE
	.align		4
.L_5:
        /*0018*/ 	.byte	0x04, 0x11
        /*001a*/ 	.short	(.L_7 - .L_6)
	.align		4
.L_6:
        /*001c*/ 	.word	index@(triton_poi_fused__native_batch_norm_legit_no_training_add_relu_17)
        /*0020*/ 	.word	0x00000000


	//----- nvinfo : EIATTR_MIN_STACK_SIZE
	.align		4
.L_7:
        /*0024*/ 	.byte	0x04, 0x12
        /*0026*/ 	.short	(.L_9 - .L_8)
	.align		4
.L_8:
        /*0028*/ 	.word	index@(triton_poi_fused__native_batch_norm_legit_no_training_add_relu_17)
        /*002c*/ 	.word	0x00000000
.L_9:


//--------------------- .nv.info.triton_poi_fused__native_batch_norm_legit_no_training_add_relu_17 --------------------------
	.section	.nv.info.triton_poi_fused__native_batch_norm_legit_no_training_add_relu_17,"",@"SHT_CUDA_INFO"
	.sectionflags	@""
	.align	4


	//----- nvinfo : EIATTR_CUDA_API_VERSION
	.align		4
        /*0000*/ 	.byte	0x04, 0x37
        /*0002*/ 	.short	(.L_11 - .L_10)
.L_10:
        /*0004*/ 	.word	0x0000007c


	//----- nvinfo : EIATTR_KPARAM_INFO
	.align		4
.L_11:
        /*0008*/ 	.byte	0x04, 0x17
        /*000a*/ 	.short	(.L_13 - .L_12)
.L_12:
        /*000c*/ 	.word	0x00000000
        /*0010*/ 	.short	0x0008
        /*0012*/ 	.short	0x003c
        /*0014*/ 	.byte	0x00, 0xf0, 0x11, 0x00


	//----- nvinfo : EIATTR_KPARAM_INFO
	.align		4
.L_13:
        /*0018*/ 	.byte	0x04, 0x17
        /*001a*/ 	.short	(.L_15 - .L_14)
.L_14:
        /*001c*/ 	.word	0x00000000
        /*0020*/ 	.short	0x0007
        /*0022*/ 	.short	0x0038
        /*0024*/ 	.byte	0x00, 0xf0, 0x11, 0x00


	//----- nvinfo : EIATTR_KPARAM_INFO
	.align		4
.L_15:
        /*0028*/ 	.byte	0x04, 0x17
        /*002a*/ 	.short	(.L_17 - .L_16)
.L_16:
        /*002c*/ 	.word	0x00000000
        /*0030*/ 	.short	0x0006
        /*0032*/ 	.short	0x0030
        /*0034*/ 	.byte	0x00, 0xf4, 0x21, 0x00


	//----- nvinfo : EIATTR_KPARAM_INFO
	.align		4
.L_17:
        /*0038*/ 	.byte	0x04, 0x17
        /*003a*/ 	.short	(.L_19 - .L_18)
.L_18:
        /*003c*/ 	.word	0x00000000
        /*0040*/ 	.short	0x0005
        /*0042*/ 	.short	0x0028
        /*0044*/ 	.byte	0x00, 0xf4, 0x21, 0x00


	//----- nvinfo : EIATTR_KPARAM_INFO
	.align		4
.L_19:
        /*0048*/ 	.byte	0x04, 0x17
        /*004a*/ 	.short	(.L_21 - .L_20)
.L_20:
        /*004c*/ 	.word	0x00000000
        /*0050*/ 	.short	0x0004
        /*0052*/ 	.short	0x0020
        /*0054*/ 	.byte	0x00, 0xf4, 0x21, 0x00


	//----- nvinfo : EIATTR_KPARAM_INFO
	.align		4
.L_21:
        /*0058*/ 	.byte	0x04, 0x17
        /*005a*/ 	.short	(.L_23 - .L_22)
.L_22:
        /*005c*/ 	.word	0x00000000
        /*0060*/ 	.short	0x0003
        /*0062*/ 	.short	0x0018
        /*0064*/ 	.byte	0x00, 0xf4, 0x21, 0x00


	//----- nvinfo : EIATTR_KPARAM_INFO
	.align		4
.L_23:
        /*0068*/ 	.byte	0x04, 0x17
        /*006a*/ 	.short	(.L_25 - .L_24)
.L_24:
        /*006c*/ 	.word	0x00000000
        /*0070*/ 	.short	0x0002
        /*0072*/ 	.short	0x0010
        /*0074*/ 	.byte	0x00, 0xf4, 0x21, 0x00


	//----- nvinfo : EIATTR_KPARAM_INFO
	.align		4
.L_25:
        /*0078*/ 	.byte	0x04, 0x17
        /*007a*/ 	.short	(.L_27 - .L_26)
.L_26:
        /*007c*/ 	.word	0x00000000
        /*0080*/ 	.short	0x0001
        /*0082*/ 	.short	0x0008
        /*0084*/ 	.byte	0x00, 0xf4, 0x21, 0x00


	//----- nvinfo : EIATTR_KPARAM_INFO
	.align		4
.L_27:
        /*0088*/ 	.byte	0x04, 0x17
        /*008a*/ 	.short	(.L_29 - .L_28)
.L_28:
        /*008c*/ 	.word	0x00000000
        /*0090*/ 	.short	0x0000
        /*0092*/ 	.short	0x0000
        /*0094*/ 	.byte	0x00, 0xf4, 0x21, 0x00


	//----- nvinfo : EIATTR_SPARSE_MMA_MASK
	.align		4
.L_29:
        /*0098*/ 	.byte	0x03, 0x50
        /*009a*/ 	.short	0x0000


	//----- nvinfo : EIATTR_MAXREG_COUNT
	.align		4
        /*009c*/ 	.byte	0x03, 0x1b
        /*009e*/ 	.short	0x00ff


	//----- nvinfo : EIATTR_EXIT_INSTR_OFFSETS
	.align		4
        /*00a0*/ 	.byte	0x04, 0x1c
        /*00a2*/ 	.short	(.L_31 - .L_30)


	//   ....[0]....
.L_30:
        /*00a4*/ 	.word	0x00001310


	//   ....[1]....
        /*00a8*/ 	.word	0x00001360


	//----- nvinfo : EIATTR_REQNTID
	.align		4
.L_31:
        /*00ac*/ 	.byte	0x04, 0x10
        /*00ae*/ 	.short	(.L_33 - .L_32)
.L_32:
        /*00b0*/ 	.word	0x00000100
        /*00b4*/ 	.word	0x00000001
        /*00b8*/ 	.word	0x00000001


	//----- nvinfo : EIATTR_CBANK_PARAM_SIZE
	.align		4
.L_33:
        /*00bc*/ 	.byte	0x03, 0x19
        /*00be*/ 	.short	0x0040


	//----- nvinfo : EIATTR_PARAM_CBANK
	.align		4
        /*00c0*/ 	.byte	0x04, 0x0a
        /*00c2*/ 	.short	(.L_35 - .L_34)
	.align		4
.L_34:
        /*00c4*/ 	.word	index@(.nv.constant0.triton_poi_fused__native_batch_norm_legit_no_training_add_relu_17)
        /*00c8*/ 	.short	0x0210
        /*00ca*/ 	.short	0x0040


	//----- nvinfo : EIATTR_SW_WAR
	.align		4
.L_35:
        /*00cc*/ 	.byte	0x04, 0x36
        /*00ce*/ 	.short	(.L_37 - .L_36)
.L_36:
        /*00d0*/ 	.word	0x00000008
.L_37:


//--------------------- .nv.callgraph             --------------------------
	.section	.nv.callgraph,"",@"SHT_CUDA_CALLGRAPH"
	.align	4
	.sectionentsize	8
	.align		4
        /*0000*/ 	.word	0x00000000
	.align		4
        /*0004*/ 	.word	0xffffffff
	.align		4
        /*0008*/ 	.word	0x00000000
	.align		4
        /*000c*/ 	.word	0xfffffffe
	.align		4
        /*0010*/ 	.word	0x00000000
	.align		4
        /*0014*/ 	.word	0xfffffffd
	.align		4
        /*0018*/ 	.word	0x00000000
	.align		4
        /*001c*/ 	.word	0xfffffffc


//--------------------- .nv.constant4             --------------------------
	.section	.nv.constant4,"a",@progbits
	.align	8
	.align		8
.nv.constant4:
        /*0000*/ 	.dword	_$_str
	.align		8
        /*0008*/ 	.dword	_$_str_$_2


//--------------------- .text.triton_poi_fused__native_batch_norm_legit_no_training_add_relu_17 --------------------------
	.section	.text.triton_poi_fused__native_batch_norm_legit_no_training_add_relu_17,"ax",@progbits
	.sectionflags	@"SHF_BARRIERS=1"
	.align	128
        .global         triton_poi_fused__native_batch_norm_legit_no_training_add_relu_17
        .type           triton_poi_fused__native_batch_norm_legit_no_training_add_relu_17,@function
        .size           triton_poi_fused__native_batch_norm_legit_no_training_add_relu_17,(.L_x_1 - triton_poi_fused__native_batch_norm_legit_no_training_add_relu_17)
        .other          triton_poi_fused__native_batch_norm_legit_no_training_add_relu_17,@"STO_CUDA_ENTRY STV_DEFAULT"
triton_poi_fused__native_batch_norm_legit_no_training_add_relu_17:
.text.triton_poi_fused__native_batch_norm_legit_no_training_add_relu_17:
[----:B------:R-:W0:Y:S01]  /*0000*/  LDC R1, c[0x0][0x28] ;  /* 0x00000a00ff017b82 */ /* 0x000e220000000800 */
[----:B------:R-:W1:Y:S07]  /*0010*/  S2R R36, SR_CTAID.X ;  /* 0x0000000000247919 */ /* 0x000e6e0000002500 */
[----:B------:R-:W2:Y:S01]  /*0020*/  LDC.64 R8, c[0x0][0x220] ;  /* 0x00008800ff087b82 */ /* 0x000ea20000000a00 */
[----:B------:R-:W-:Y:S02]  /*0030*/  CS2R R4, SRZ ;  /* 0x0000000000047805 */ /* 0x000fe4000001ff00 */
[----:B------:R-:W-:Y:S01]  /*0040*/  CS2R R6, SRZ ;  /* 0x0000000000067805 */ /* 0x000fe2000001ff00 */
[----:B------:R-:W3:Y:S01]  /*0050*/  S2R R11, SR_TID.X ;  /* 0x00000000000b7919 */ /* 0x000ee20000002100 */
[----:B------:R-:W-:Y:S01]  /*0060*/  ULDC.64 UR6, c[0x0][0x208] ;  /* 0x0000820000067ab9 */ /* 0x000fe20000000a00 */
[----:B------:R-:W4:Y:S01]  /*0070*/  S2R R35, SR_CTAID.Y ;  /* 0x0000000000237919 */ /* 0x000f220000002600 */
[----:B------:R-:W-:Y:S01]  /*0080*/  IMAD.MOV.U32 R3, RZ, RZ, 0x3e800000 ;  /* 0x3e800000ff037424 */ /* 0x000fe200078e00ff */
[----:B------:R-:W5:Y:S08]  /*0090*/  LDC.64 R20, c[0x0][0x210] ;  /* 0x00008400ff147b82 */ /* 0x000f700000000a00 */
[----:B------:R-:W5:Y:S01]  /*00a0*/  LDC.64 R28, c[0x0][0x218] ;  /* 0x00008600ff1c7b82 */ /* 0x000f620000000a00 */
[----:B-1----:R-:W-:-:S02]  /*00b0*/  IMAD.SHL.U32 R36, R36, 0x40, RZ ;  /* 0x0000004024247824 */ /* 0x002fc400078e00ff */
[----:B---3--:R-:W-:-:S05]  /*00c0*/  IMAD.SHL.U32 R37, R11, 0x4, RZ ;  /* 0x000000040b257824 */ /* 0x008fca00078e00ff */
[----:B------:R-:W-:-:S04]  /*00d0*/  LOP3.LUT R2, R36, 0x3c, R37, 0xf8, !PT ;  /* 0x0000003c24027812 */ /* 0x000fc800078ef825 */
[C---:B------:R-:W-:Y:S01]  /*00e0*/  ISETP.GE.AND P3, PT, R2.reuse, 0x400, PT ;  /* 0x000004000200780c */ /* 0x040fe20003f66270 */
[----:B--2---:R-:W-:-:S12]  /*00f0*/  IMAD.WIDE R8, R2, 0x4, R8 ;  /* 0x0000000402087825 */ /* 0x004fd800078e0208 */
[----:B------:R1:W2:Y:S01]  /*0100*/  @!P3 LDG.E.EL.128 R4, desc[UR6][R8.64] ;  /* 0x000000060804b981 */ /* 0x0002a2000c2e1d00 */
[----:B------:R-:W-:Y:S01]  /*0110*/  SHF.R.U32.HI R34, RZ, 0x4, R11 ;  /* 0x00000004ff227819 */ /* 0x000fe2000001160b */
[----:B----4-:R-:W-:Y:S01]  /*0120*/  IMAD.SHL.U32 R35, R35, 0x40, RZ ;  /* 0x0000004023237824 */ /* 0x010fe200078e00ff */
[----:B------:R-:W-:Y:S02]  /*0130*/  CS2R R12, SRZ ;  /* 0x00000000000c7805 */ /* 0x000fe4000001ff00 */
[----:B------:R-:W-:Y:S02]  /*0140*/  CS2R R14, SRZ ;  /* 0x00000000000e7805 */ /* 0x000fe4000001ff00 */
[----:B------:R-:W-:-:S04]  /*0150*/  SGXT.U32 R34, R34, 0x4 ;  /* 0x000000042222781a */ /* 0x000fc80000000000 */
[----:B------:R-:W-:Y:S02]  /*0160*/  LOP3.LUT R23, R35, R34, RZ, 0xfc, !PT ;  /* 0x0000002223177212 */ /* 0x000fe400078efcff */
[----:B-1----:R-:W-:Y:S02]  /*0170*/  LOP3.LUT R9, R35, 0x10, R34, 0xfe, !PT ;  /* 0x0000001023097812 */ /* 0x002fe400078efe22 */
[C---:B------:R-:W-:Y:S01]  /*0180*/  ISETP.LT.AND P2, PT, R23.reuse, 0x100, !P3 ;  /* 0x000001001700780c */ /* 0x040fe20005f41270 */
[----:B------:R-:W-:Y:S01]  /*0190*/  IMAD R23, R23, 0x400, R2 ;  /* 0x0000040017177824 */ /* 0x000fe200078e0202 */
[----:B------:R-:W-:Y:S02]  /*01a0*/  LOP3.LUT R19, R35, 0x20, R34, 0xfe, !PT ;  /* 0x0000002023137812 */ /* 0x000fe400078efe22 */
[C---:B------:R-:W-:Y:S02]  /*01b0*/  ISETP.LT.AND P1, PT, R9.reuse, 0x100, !P3 ;  /* 0x000001000900780c */ /* 0x040fe40005f21270 */
[----:B------:R-:W-:Y:S01]  /*01c0*/  LEA R22, R9, R2, 0xa ;  /* 0x0000000209167211 */ /* 0x000fe200078e50ff */
[----:B-----5:R-:W-:-:S04]  /*01d0*/  IMAD.WIDE R8, R23, 0x4, R20 ;  /* 0x0000000417087825 */ /* 0x020fc800078e0214 */
[----:B------:R-:W-:Y:S02]  /*01e0*/  IMAD R26, R19, 0x400, R2 ;  /* 0x00000400131a7824 */ /* 0x000fe400078e0202 */
[----:B0-----:R-:W-:-:S04]  /*01f0*/  IMAD.WIDE R28, R2, 0x4, R28 ;  /* 0x00000004021c7825 */ /* 0x001fc800078e021c */
[----:B--2---:R-:W-:Y:S01]  /*0200*/  FADD R10, R4, 9.9999997473787516356e-06 ;  /* 0x3727c5ac040a7421 */ /* 0x004fe20000000000 */
[----:B------:R-:W-:Y:S01]  /*0210*/  FADD R0, R5, 9.9999997473787516356e-06 ;  /* 0x3727c5ac05007421 */ /* 0x000fe20000000000 */
[----:B------:R-:W-:Y:S01]  /*0220*/  FADD R27, R6, 9.9999997473787516356e-06 ;  /* 0x3727c5ac061b7421 */ /* 0x000fe20000000000 */
[----:B------:R-:W-:Y:S01]  /*0230*/  FADD R30, R7, 9.9999997473787516356e-06 ;  /* 0x3727c5ac071e7421 */ /* 0x000fe20000000000 */
[----:B------:R-:W-:Y:S02]  /*0240*/  CS2R R4, SRZ ;  /* 0x0000000000047805 */ /* 0x000fe4000001ff00 */
[----:B------:R-:W-:Y:S01]  /*0250*/  CS2R R6, SRZ ;  /* 0x0000000000067805 */ /* 0x000fe2000001ff00 */
[----:B------:R-:W0:Y:S05]  /*0260*/  MUFU.SQRT R10, R10 ;  /* 0x0000000a000a7308 */ /* 0x000e2a0000002000 */
[----:B------:R1:W2:Y:S03]  /*0270*/  @P2 LDG.E.EL.128 R4, desc[UR6][R8.64] ;  /* 0x0000000608042981 */ /* 0x0002a6000c2e1d00 */
[----:B------:R-:W3:Y:S01]  /*0280*/  MUFU.SQRT R0, R0 ;  /* 0x0000000000007308 */ /* 0x000ee20000002000 */
[----:B0-----:R-:W-:-:S07]  /*0290*/  FSETP.GT.AND P0, PT, R10, 8.50705917302346158658e+37, PT ;  /* 0x7e8000000a00780b */ /* 0x001fce0003f04000 */
[----:B------:R-:W0:Y:S01]  /*02a0*/  MUFU.SQRT R27, R27 ;  /* 0x0000001b001b7308 */ /* 0x000e220000002000 */
[----:B------:R-:W-:Y:S02]  /*02b0*/  FSETP.GEU.AND P6, PT, R10, 1.175494350822287508e-38, PT ;  /* 0x008000000a00780b */ /* 0x000fe40003fce000 */
[----:B------:R-:W-:Y:S02]  /*02c0*/  FSEL R16, R3, 1, P0 ;  /* 0x3f80000003107808 */ /* 0x000fe40000000000 */
[----:B---3--:R-:W-:-:S03]  /*02d0*/  FSETP.GT.AND P5, PT, R0, 8.50705917302346158658e+37, PT ;  /* 0x7e8000000000780b */ /* 0x008fc60003fa4000 */
[----:B------:R-:W3:Y:S01]  /*02e0*/  MUFU.SQRT R30, R30 ;  /* 0x0000001e001e7308 */ /* 0x000ee20000002000 */
[----:B------:R-:W-:Y:S01]  /*02f0*/  FSETP.GEU.AND P4, PT, R0, 1.175494350822287508e-38, PT ;  /* 0x008000000000780b */ /* 0x000fe20003f8e000 */
[----:B------:R-:W-:-:S04]  /*0300*/  @P0 FMUL R10, R10, 0.25 ;  /* 0x3e8000000a0a0820 */ /* 0x000fc80000400000 */
[----:B------:R-:W-:Y:S01]  /*0310*/  @!P6 FMUL R16, R16, 16777216 ;  /* 0x4b8000001010e820 */ /* 0x000fe20000400000 */
[----:B------:R-:W-:Y:S01]  /*0320*/  @!P6 FMUL R10, R10, 16777216 ;  /* 0x4b8000000a0ae820 */ /* 0x000fe20000400000 */
[----:B0-----:R-:W-:Y:S02]  /*0330*/  FSETP.GT.AND P6, PT, R27, 8.50705917302346158658e+37, PT ;  /* 0x7e8000001b00780b */ /* 0x001fe40003fc4000 */
[----:B------:R-:W-:Y:S01]  /*0340*/  FSEL R31, R3, 1, P5 ;  /* 0x3f800000031f7808 */ /* 0x000fe20002800000 */
[----:B------:R-:W-:Y:S01]  /*0350*/  @P5 FMUL R0, R0, 0.25 ;  /* 0x3e80000000005820 */ /* 0x000fe20000400000 */
[----:B------:R0:W4:Y:S01]  /*0360*/  MUFU.RCP R25, R10 ;  /* 0x0000000a00197308 */ /* 0x0001220000001000 */
[----:B---3--:R-:W-:Y:S02]  /*0370*/  FSETP.GT.AND P5, PT, R30, 8.50705917302346158658e+37, PT ;  /* 0x7e8000001e00780b */ /* 0x008fe40003fa4000 */
[----:B------:R-:W-:Y:S01]  /*0380*/  @!P4 FMUL R0, R0, 16777216 ;  /* 0x4b8000000000c820 */ /* 0x000fe20000400000 */
[----:B------:R-:W-:Y:S01]  /*0390*/  @!P4 FMUL R31, R31, 16777216 ;  /* 0x4b8000001f1fc820 */ /* 0x000fe20000400000 */
[----:B------:R-:W-:-:S02]  /*03a0*/  FSETP.GEU.AND P4, PT, R27, 1.175494350822287508e-38, PT ;  /* 0x008000001b00780b */ /* 0x000fc40003f8e000 */
[----:B------:R-:W-:Y:S02]  /*03b0*/  FSEL R24, R3, 1, P6 ;  /* 0x3f80000003187808 */ /* 0x000fe40003000000 */
[----:B------:R-:W-:Y:S01]  /*03c0*/  @P6 FMUL R27, R27, 0.25 ;  /* 0x3e8000001b1b6820 */ /* 0x000fe20000400000 */
[----:B------:R-:W-:Y:S01]  /*03d0*/  FSETP.GEU.AND P6, PT, R30, 1.175494350822287508e-38, PT ;  /* 0x008000001e00780b */ /* 0x000fe20003fce000 */
[----:B------:R-:W3:Y:S01]  /*03e0*/  MUFU.RCP R0, R0 ;  /* 0x0000000000007308 */ /* 0x000ee20000001000 */
[----:B------:R-:W-:Y:S01]  /*03f0*/  ISETP.LT.AND P0, PT, R19, 0x100, !P3 ;  /* 0x000001001300780c */ /* 0x000fe20005f01270 */
[----:B0-----:R-:W-:-:S04]  /*0400*/  IMAD.WIDE R10, R22, 0x4, R20 ;  /* 0x00000004160a7825 */ /* 0x001fc800078e0214 */
[----:B------:R-:W-:Y:S01]  /*0410*/  @P5 FMUL R30, R30, 0.25 ;  /* 0x3e8000001e1e5820 */ /* 0x000fe20000400000 */
[----:B----4-:R-:W-:Y:S01]  /*0420*/  FMUL R25, R25, R16 ;  /* 0x0000001019197220 */ /* 0x010fe20000400000 */
[----:B------:R-:W-:Y:S01]  /*0430*/  CS2R R18, SRZ ;  /* 0x0000000000127805 */ /* 0x000fe2000001ff00 */
[----:B-1----:R-:W-:Y:S01]  /*0440*/  IMAD.WIDE R8, R26, 0x4, R20 ;  /* 0x000000041a087825 */ /* 0x002fe200078e0214 */
[----:B------:R0:W4:Y:S03]  /*0450*/  @P1 LDG.E.EL.128 R12, desc[UR6][R10.64] ;  /* 0x000000060a0c1981 */ /* 0x000126000c2e1d00 */
[----:B------:R-:W-:Y:S01]  /*0460*/  @!P6 FMUL R30, R30, 16777216 ;  /* 0x4b8000001e1ee820 */ /* 0x000fe20000400000 */
[----:B------:R-:W-:Y:S01]  /*0470*/  CS2R R16, SRZ ;  /* 0x0000000000107805 */ /* 0x000fe2000001ff00 */
[----:B---3--:R-:W-:-:S04]  /*0480*/  FMUL R0, R0, R31 ;  /* 0x0000001f00007220 */ /* 0x008fc80000400000 */
[----:B------:R-:W1:Y:S01]  /*0490*/  MUFU.RCP R30, R30 ;  /* 0x0000001e001e7308 */ /* 0x000e620000001000 */
[----:B------:R-:W-:Y:S01]  /*04a0*/  FSEL R31, R3, 1, P5 ;  /* 0x3f800000031f7808 */ /* 0x000fe20002800000 */
[----:B------:R3:W5:Y:S01]  /*04b0*/  @P0 LDG.E.EL.128 R16, desc[UR6][R8.64] ;  /* 0x0000000608100981 */ /* 0x000762000c2e1d00 */
[----:B------:R-:W-:Y:S01]  /*04c0*/  LOP3.LUT R3, R35, 0x30, R34, 0xfe, !PT ;  /* 0x0000003023037812 */ /* 0x000fe200078efe22 */
[----:B------:R-:W-:Y:S01]  /*04d0*/  @!P4 FMUL R27, R27, 16777216 ;  /* 0x4b8000001b1bc820 */ /* 0x000fe20000400000 */
[----:B------:R-:W-:Y:S01]  /*04e0*/  @!P4 FMUL R24, R24, 16777216 ;  /* 0x4b8000001818c820 */ /* 0x000fe20000400000 */
[----:B0-----:R-:W-:Y:S02]  /*04f0*/  CS2R R10, SRZ ;  /* 0x00000000000a7805 */ /* 0x001fe4000001ff00 */
[----:B------:R-:W-:Y:S01]  /*0500*/  ISETP.LT.AND P4, PT, R3, 0x100, !P3 ;  /* 0x000001000300780c */ /* 0x000fe20005f81270 */
[----:B------:R-:W-:Y:S01]  /*0510*/  @!P6 FMUL R31, R31, 16777216 ;  /* 0x4b8000001f1fe820 */ /* 0x000fe20000400000 */
[----:B---3--:R-:W-:Y:S01]  /*0520*/  CS2R R8, SRZ ;  /* 0x0000000000087805 */ /* 0x008fe2000001ff00 */
[----:B------:R-:W-:-:S02]  /*0530*/  IMAD R32, R3, 0x400, R2 ;  /* 0x0000040003207824 */ /* 0x000fc400078e0202 */
[----:B-1----:R-:W-:Y:S01]  /*0540*/  FMUL R3, R30, R31 ;  /* 0x0000001f1e037220 */ /* 0x002fe20000400000 */
[----:B------:R-:W-:Y:S02]  /*0550*/  CS2R R30, SRZ ;  /* 0x00000000001e7805 */ /* 0x000fe4000001ff00 */
[----:B------:R0:W2:Y:S01]  /*0560*/  @!P3 LDG.E.EL.128 R8, desc[UR6][R28.64] ;  /* 0x000000061c08b981 */ /* 0x0000a2000c2e1d00 */
[----:B------:R-:W-:Y:S01]  /*0570*/  IMAD.WIDE R20, R32, 0x4, R20 ;  /* 0x0000000420147825 */ /* 0x000fe200078e0214 */
[----:B0-----:R-:W-:-:S06]  /*0580*/  CS2R R28, SRZ ;  /* 0x00000000001c7805 */ /* 0x001fcc000001ff00 */
[----:B------:R5:W3:Y:S01]  /*0590*/  @P4 LDG.E.EL.128 R28, desc[UR6][R20.64] ;  /* 0x00000006141c4981 */ /* 0x000ae2000c2e1d00 */
[----:B------:R-:W0:Y:S02]  /*05a0*/  MUFU.RCP R27, R27 ;  /* 0x0000001b001b7308 */ /* 0x000e240000001000 */
[----:B0-----:R-:W-:Y:S01]  /*05b0*/  FMUL R24, R27, R24 ;  /* 0x000000181b187220 */ /* 0x001fe20000400000 */
[C---:B--2---:R-:W-:Y:S01]  /*05c0*/  FADD R7, -R11.reuse, R7 ;  /* 0x000000070b077221 */ /* 0x044fe20000000100 */
[C---:B----4-:R-:W-:Y:S01]  /*05d0*/  FADD R15, -R11.reuse, R15 ;  /* 0x0000000f0b0f7221 */ /* 0x050fe20000000100 */
[----:B-----5:R-:W-:Y:S01]  /*05e0*/  FADD R20, -R11, R19 ;  /* 0x000000130b147221 */ /* 0x020fe20000000100 */
[C---:B------:R-:W-:Y:S01]  /*05f0*/  FADD R13, -R9.reuse, R13 ;  /* 0x0000000d090d7221 */ /* 0x040fe20000000100 */
[----:B------:R-:W-:Y:S01]  /*0600*/  FADD R12, -R8, R12 ;  /* 0x0000000c080c7221 */ /* 0x000fe20000000100 */
[C---:B------:R-:W-:Y:S01]  /*0610*/  FADD R6, -R10.reuse, R6 ;  /* 0x000000060a067221 */ /* 0x040fe20000000100 */
[C---:B------:R-:W-:Y:S01]  /*0620*/  FADD R14, -R10.reuse, R14 ;  /* 0x0000000e0a0e7221 */ /* 0x040fe20000000100 */
[----:B------:R-:W-:Y:S01]  /*0630*/  FADD R21, -R9, R17 ;  /* 0x0000001109157221 */ /* 0x000fe20000000100 */
[----:B---3--:R-:W-:Y:S01]  /*0640*/  FADD R31, -R11, R31 ;  /* 0x0000001f0b1f7221 */ /* 0x008fe20000000100 */
[----:B------:R-:W-:-:S02]  /*0650*/  FADD R11, -R10, R18 ;  /* 0x000000120a0b7221 */ /* 0x000fc40000000100 */
[----:B------:R-:W0:Y:S01]  /*0660*/  LDC.64 R18, c[0x0][0x228] ;  /* 0x00008a00ff127b82 */ /* 0x000e220000000a00 */
[----:B------:R-:W-:Y:S01]  /*0670*/  FADD R30, -R10, R30 ;  /* 0x0000001e0a1e7221 */ /* 0x000fe20000000100 */
[C---:B------:R-:W-:Y:S01]  /*0680*/  FADD R10, -R9.reuse, R5 ;  /* 0x00000005090a7221 */ /* 0x040fe20000000100 */
[----:B------:R-:W-:Y:S01]  /*0690*/  FADD R29, -R9, R29 ;  /* 0x0000001d091d7221 */ /* 0x000fe20000000100 */
[----:B------:R-:W-:Y:S01]  /*06a0*/  FMUL R27, R25, R12 ;  /* 0x0000000c191b7220 */ /* 0x000fe20000400000 */
[----:B------:R-:W-:-:S03]  /*06b0*/  FMUL R9, R0, R13 ;  /* 0x0000000d00097220 */ /* 0x000fc60000400000 */
[----:B------:R-:W1:Y:S01]  /*06c0*/  LDC.64 R12, c[0x0][0x230] ;  /* 0x00008c00ff0c7b82 */ /* 0x000e620000000a00 */
[C---:B------:R-:W-:Y:S01]  /*06d0*/  FADD R4, -R8.reuse, R4 ;  /* 0x0000000408047221 */ /* 0x040fe20000000100 */
[C---:B------:R-:W-:Y:S01]  /*06e0*/  FADD R16, -R8.reuse, R16 ;  /* 0x0000001008107221 */ /* 0x040fe20000000100 */
[----:B------:R-:W-:Y:S02]  /*06f0*/  FADD R8, -R8, R28 ;  /* 0x0000001c08087221 */ /* 0x000fe40000000100 */
[C---:B------:R-:W-:Y:S01]  /*0700*/  FMUL R33, R25.reuse, R4 ;  /* 0x0000000419217220 */ /* 0x040fe20000400000 */
[C---:B------:R-:W-:Y:S01]  /*0710*/  FMUL R28, R25.reuse, R16 ;  /* 0x00000010191c7220 */ /* 0x040fe20000400000 */
[----:B------:R-:W-:Y:S01]  /*0720*/  CS2R R16, SRZ ;  /* 0x0000000000107805 */ /* 0x000fe2000001ff00 */
[----:B------:R-:W-:Y:S01]  /*0730*/  FMUL R25, R25, R8 ;  /* 0x0000000819197220 */ /* 0x000fe20000400000 */
[----:B------:R-:W-:Y:S01]  /*0740*/  FMUL R8, R0, R10 ;  /* 0x0000000a00087220 */ /* 0x000fe20000400000 */
[----:B------:R-:W-:Y:S01]  /*0750*/  FMUL R10, R24, R6 ;  /* 0x00000006180a7220 */ /* 0x000fe20000400000 */
[----:B0-----:R-:W-:Y:S01]  /*0760*/  IMAD.WIDE R4, R2, 0x4, R18 ;  /* 0x0000000402047825 */ /* 0x001fe200078e0212 */
[----:B------:R-:W-:-:S03]  /*0770*/  CS2R R18, SRZ ;  /* 0x0000000000127805 */ /* 0x000fc6000001ff00 */
[C---:B------:R-:W-:Y:S01]  /*0780*/  FMUL R21, R0.reuse, R21 ;  /* 0x0000001500157220 */ /* 0x040fe20000400000 */
[----:B------:R-:W-:Y:S01]  /*0790*/  FMUL R29, R0, R29 ;  /* 0x0000001d001d7220 */ /* 0x000fe20000400000 */
[----:B------:R-:W-:Y:S01]  /*07a0*/  FMUL R6, R24, R11 ;  /* 0x0000000b18067220 */ /* 0x000fe20000400000 */
[C---:B------:R-:W-:Y:S01]  /*07b0*/  FMUL R7, R3.reuse, R7 ;  /* 0x0000000703077220 */ /* 0x040fe20000400000 */
[C---:B------:R-:W-:Y:S01]  /*07c0*/  FMUL R11, R3.reuse, R15 ;  /* 0x0000000f030b7220 */ /* 0x040fe20000400000 */
[----:B------:R0:W2:Y:S01]  /*07d0*/  @!P3 LDG.E.EL.128 R16, desc[UR6][R4.64] ;  /* 0x000000060410b981 */ /* 0x0000a2000c2e1d00 */
[C---:B------:R-:W-:Y:S01]  /*07e0*/  FMUL R20, R3.reuse, R20 ;  /* 0x0000001403147220 */ /* 0x040fe20000400000 */
[----:B------:R-:W-:Y:S01]  /*07f0*/  FMUL R0, R3, R31 ;  /* 0x0000001f03007220 */ /* 0x000fe20000400000 */
[----:B-1----:R-:W-:Y:S01]  /*0800*/  IMAD.WIDE R2, R2, 0x4, R12 ;  /* 0x0000000402027825 */ /* 0x002fe200078e020c */
[----:B------:R-:W-:-:S03]  /*0810*/  CS2R R12, SRZ ;  /* 0x00000000000c7805 */ /* 0x000fc6000001ff00 */
[----:B0-----:R-:W-:Y:S01]  /*0820*/  FMUL R5, R24, R14 ;  /* 0x0000000e18057220 */ /* 0x001fe20000400000 */
[----:B------:R-:W-:-:S06]  /*0830*/  CS2R R14, SRZ ;  /* 0x00000000000e7805 */ /* 0x000fcc000001ff00 */
[----:B------:R-:W2:Y:S01]  /*0840*/  @!P3 LDG.E.EL.128 R12, desc[UR6][R2.64] ;  /* 0x00000006020cb981 */ /* 0x000ea2000c2e1d00 */
[----:B------:R-:W-:Y:S01]  /*0850*/  FMUL R4, R24, R30 ;  /* 0x0000001e18047220 */ /* 0x000fe20000400000 */
[-CC-:B--2---:R-:W-:Y:S01]  /*0860*/  FFMA R0, R0, R19.reuse, R15.reuse ;  /* 0x0000001300007223 */ /* 0x184fe2000000000f */
[-CC-:B------:R-:W-:Y:S01]  /*0870*/  FFMA R3, R20, R19.reuse, R15.reuse ;  /* 0x0000001314037223 */ /* 0x180fe2000000000f */
[-CC-:B------:R-:W-:Y:S01]  /*0880*/  FFMA R2, R11, R19.reuse, R15.reuse ;  /* 0x000000130b027223 */ /* 0x180fe2000000000f */
[----:B------:R-:W-:Y:S01]  /*0890*/  FFMA R24, R7, R19, R15 ;  /* 0x0000001307187223 */ /* 0x000fe2000000000f */
[-CC-:B------:R-:W-:Y:S01]  /*08a0*/  FFMA R4, R4, R18.reuse, R14.reuse ;  /* 0x0000001204047223 */ /* 0x180fe2000000000e */
[-CC-:B------:R-:W-:Y:S01]  /*08b0*/  FFMA R6, R6, R18.reuse, R14.reuse ;  /* 0x0000001206067223 */ /* 0x180fe2000000000e */
[-CC-:B------:R-:W-:Y:S01]  /*08c0*/  FFMA R5, R5, R18.reuse, R14.reuse ;  /* 0x0000001205057223 */ /* 0x180fe2000000000e */
[----:B------:R-:W-:Y:S02]  /*08d0*/  FFMA R30, R10, R18, R14 ;  /* 0x000000120a1e7223 */ /* 0x000fe4000000000e */
[----:B------:R-:W0:Y:S01]  /*08e0*/  LDC.64 R14, c[0x0][0x238] ;  /* 0x00008e00ff0e7b82 */ /* 0x000e220000000a00 */
[-CC-:B------:R-:W-:Y:S01]  /*08f0*/  FFMA R20, R9, R17.reuse, R13.reuse ;  /* 0x0000001109147223 */ /* 0x180fe2000000000d */
[----:B------:R-:W-:Y:S01]  /*0900*/  FFMA R18, R8, R17, R13 ;  /* 0x0000001108127223 */ /* 0x000fe2000000000d */
[----:B------:R-:W-:-:S02]  /*0910*/  CS2R R8, SRZ ;  /* 0x0000000000087805 */ /* 0x000fc4000001ff00 */
[----:B------:R-:W-:Y:S01]  /*0920*/  CS2R R10, SRZ ;  /* 0x00000000000a7805 */ /* 0x000fe2000001ff00 */
[----:B0-----:R-:W-:-:S05]  /*0930*/  IMAD.WIDE R14, R23, 0x4, R14 ;  /* 0x00000004170e7825 */ /* 0x001fca00078e020e */
[----:B------:R0:W2:Y:S01]  /*0940*/  @P2 LDG.E.EL.128 R8, desc[UR6][R14.64] ;  /* 0x000000060e082981 */ /* 0x0000a2000c2e1d00 */
[-CC-:B------:R-:W-:Y:S01]  /*0950*/  FFMA R7, R29, R17.reuse, R13.reuse ;  /* 0x000000111d077223 */ /* 0x180fe2000000000d */
[----:B------:R-:W-:Y:S01]  /*0960*/  FFMA R21, R21, R17, R13 ;  /* 0x0000001115157223 */ /* 0x000fe2000000000d */
[-CC-:B------:R-:W-:Y:S01]  /*0970*/  FFMA R25, R25, R16.reuse, R12.reuse ;  /* 0x0000001019197223 */ /* 0x180fe2000000000c */
[-CC-:B------:R-:W-:Y:S01]  /*0980*/  FFMA R28, R28, R16.reuse, R12.reuse ;  /* 0x000000101c1c7223 */ /* 0x180fe2000000000c */
[-CC-:B------:R-:W-:Y:S01]  /*0990*/  FFMA R29, R27, R16.reuse, R12.reuse ;  /* 0x000000101b1d7223 */ /* 0x180fe2000000000c */
[----:B------:R-:W-:Y:S02]  /*09a0*/  FFMA R33, R33, R16, R12 ;  /* 0x0000001021217223 */ /* 0x000fe4000000000c */
[----:B------:R-:W1:Y:S01]  /*09b0*/  LDC.64 R16, c[0x0][0x238] ;  /* 0x00008e00ff107b82 */ /* 0x000e620000000a00 */
[----:B------:R-:W-:Y:S02]  /*09c0*/  CS2R R12, SRZ ;  /* 0x00000000000c7805 */ /* 0x000fe4000001ff00 */
[----:B0-----:R-:W-:Y:S01]  /*09d0*/  CS2R R14, SRZ ;  /* 0x00000000000e7805 */ /* 0x001fe2000001ff00 */
[----:B-1----:R-:W-:-:S04]  /*09e0*/  IMAD.WIDE R16, R22, 0x4, R16 ;  /* 0x0000000416107825 */ /* 0x002fc800078e0210 */
[----:B------:R-:W0:Y:S01]  /*09f0*/  LDC.64 R22, c[0x0][0x238] ;  /* 0x00008e00ff167b82 */ /* 0x000e220000000a00 */
[----:B------:R1:W3:Y:S02]  /*0a00*/  @P1 LDG.E.EL.128 R12, desc[UR6][R16.64] ;  /* 0x00000006100c1981 */ /* 0x0002e4000c2e1d00 */
[----:B-1----:R-:W-:Y:S01]  /*0a10*/  CS2R R16, SRZ ;  /* 0x0000000000107805 */ /* 0x002fe2000001ff00 */
[----:B0-----:R-:W-:-:S04]  /*0a20*/  IMAD.WIDE R26, R26, 0x4, R22 ;  /* 0x000000041a1a7825 */ /* 0x001fc800078e0216 */
[----:B------:R-:W-:Y:S01]  /*0a30*/  IMAD.WIDE R22, R32, 0x4, R22 ;  /* 0x0000000420167825 */ /* 0x000fe200078e0216 */
[----:B--2---:R-:W-:-:S03]  /*0a40*/  FSETP.GEU.AND P1, PT, R18, -R9, PT ;  /* 0x800000091200720b */ /* 0x004fc60003f2e000 */
[----:B------:R-:W-:Y:S01]  /*0a50*/  FADD R32, R18, R9 ;  /* 0x0000000912207221 */ /* 0x000fe20000000000 */
[----:B------:R-:W-:Y:S02]  /*0a60*/  CS2R R18, SRZ ;  /* 0x0000000000127805 */ /* 0x000fe4000001ff00 */
[C---:B------:R-:W-:Y:S01]  /*0a70*/  FSETP.GEU.AND P5, PT, R30.reuse, -R10, PT ;  /* 0x8000000a1e00720b */ /* 0x040fe20003fae000 */
[C---:B------:R-:W-:Y:S01]  /*0a80*/  FADD R31, R33.reuse, R8 ;  /* 0x00000008211f7221 */ /* 0x040fe20000000000 */
[----:B------:R-:W-:Y:S01]  /*0a90*/  FSETP.GEU.AND P2, PT, R33, -R8, PT ;  /* 0x800000082100720b */ /* 0x000fe20003f4e000 */
[----:B------:R-:W-:Y:S01]  /*0aa0*/  FADD R30, R30, R10 ;  /* 0x0000000a1e1e7221 */ /* 0x000fe20000000000 */
[----:B------:R-:W2:Y:S01]  /*0ab0*/  @P0 LDG.E.EL.128 R16, desc[UR6][R26.64] ;  /* 0x000000061a100981 */ /* 0x000ea2000c2e1d00 */
[C---:B------:R-:W-:Y:S01]  /*0ac0*/  FSETP.GEU.AND P0, PT, R24.reuse, -R11, PT ;  /* 0x8000000b1800720b */ /* 0x040fe20003f0e000 */
[----:B------:R-:W-:Y:S01]  /*0ad0*/  FADD R24, R24, R11 ;  /* 0x0000000b18187221 */ /* 0x000fe20000000000 */
[----:B------:R-:W-:-:S02]  /*0ae0*/  CS2R R8, SRZ ;  /* 0x0000000000087805 */ /* 0x000fc4000001ff00 */
[----:B------:R-:W-:-:S06]  /*0af0*/  CS2R R10, SRZ ;  /* 0x00000000000a7805 */ /* 0x000fcc000001ff00 */
[----:B------:R0:W4:Y:S01]  /*0b00*/  @P4 LDG.E.EL.128 R8, desc[UR6][R22.64] ;  /* 0x0000000616084981 */ /* 0x000122000c2e1d00 */
[----:B------:R-:W1:Y:S01]  /*0b10*/  S2R R33, SR_TID.X ;  /* 0x0000000000217919 */ /* 0x000e620000002100 */
[----:B------:R-:W5:Y:S01]  /*0b20*/  S2UR UR5, SR_CgaCtaId ;  /* 0x00000000000579c3 */ /* 0x000f620000008800 */
[----:B------:R-:W-:Y:S01]  /*0b30*/  UMOV UR4, 0x400 ;  /* 0x0000040000047882 */ /* 0x000fe20000000000 */
[C---:B---3--:R-:W-:Y:S01]  /*0b40*/  FSETP.GEU.AND P3, PT, R20.reuse, -R13, PT ;  /* 0x8000000d1400720b */ /* 0x048fe20003f6e000 */
[----:B0-----:R-:W-:Y:S01]  /*0b50*/  FADD R22, R20, R13 ;  /* 0x0000000d14167221 */ /* 0x001fe20000000000 */
[----:B------:R-:W-:Y:S01]  /*0b60*/  FSETP.GEU.AND P4, PT, R29, -R12, PT ;  /* 0x8000000c1d00720b */ /* 0x000fe20003f8e000 */
[----:B-----5:R-:W-:Y:S01]  /*0b70*/  UPRMT UR4, UR5, 0x654, UR4 ;  /* 0x0000065405047896 */ /* 0x020fe20008000004 */
[----:B-1----:R-:W-:Y:S01]  /*0b80*/  IMAD.SHL.U32 R26, R33, 0x100, RZ ;  /* 0x00000100211a7824 */ /* 0x002fe200078e00ff */
[----:B------:R-:W-:-:S04]  /*0b90*/  SHF.R.U32.HI R27, RZ, 0x4, R33 ;  /* 0x00000004ff1b7819 */ /* 0x000fc80000011621 */
[----:B------:R-:W-:Y:S02]  /*0ba0*/  SGXT.U32 R27, R27, 0x4 ;  /* 0x000000041b1b781a */ /* 0x000fe40000000000 */
[----:B------:R-:W-:Y:S01]  /*0bb0*/  LOP3.LUT R26, R26, 0xf00, RZ, 0xc0, !PT ;  /* 0x00000f001a1a7812 */ /* 0x000fe200078ec0ff */
[----:B------:R-:W-:-:S03]  /*0bc0*/  FADD R12, R29, R12 ;  /* 0x0000000c1d0c7221 */ /* 0x000fc60000000000 */
[C---:B------:R-:W-:Y:S02]  /*0bd0*/  LOP3.LUT R27, R26.reuse, R27, RZ, 0xfc, !PT ;  /* 0x0000001b1a1b7212 */ /* 0x040fe400078efcff */
[----:B------:R-:W-:Y:S02]  /*0be0*/  LEA.HI R20, R26, UR4, RZ, 0x1e ;  /* 0x000000041a147c11 */ /* 0x000fe4000f8ff0ff */
[----:B------:R-:W-:Y:S02]  /*0bf0*/  FSEL R29, R32, RZ, P1 ;  /* 0x000000ff201d7208 */ /* 0x000fe40000800000 */
[C---:B------:R-:W-:Y:S01]  /*0c00*/  LOP3.LUT R23, R26.reuse, 0x80, RZ, 0xfc, !PT ;  /* 0x000000801a177812 */ /* 0x040fe200078efcff */
[----:B------:R-:W-:Y:S01]  /*0c10*/  IMAD R13, R27, 0x4, R20 ;  /* 0x000000041b0d7824 */ /* 0x000fe200078e0214 */
[C---:B------:R-:W-:Y:S02]  /*0c20*/  LOP3.LUT R32, R26.reuse, 0xc0, RZ, 0xfc, !PT ;  /* 0x000000c01a207812 */ /* 0x040fe400078efcff */
[----:B------:R-:W-:-:S02]  /*0c30*/  LOP3.LUT R20, R26, 0x40, RZ, 0xfc, !PT ;  /* 0x000000401a147812 */ /* 0x000fc400078efcff */
[----:B------:R-:W-:Y:S02]  /*0c40*/  LEA.HI R26, R23, UR4, RZ, 0x1e ;  /* 0x00000004171a7c11 */ /* 0x000fe4000f8ff0ff */
[----:B------:R-:W-:Y:S02]  /*0c50*/  LEA.HI R32, R32, UR4, RZ, 0x1e ;  /* 0x0000000420207c11 */ /* 0x000fe4000f8ff0ff */
[----:B------:R-:W-:Y:S01]  /*0c60*/  LEA.HI R20, R20, UR4, RZ, 0x1e ;  /* 0x0000000414147c11 */ /* 0x000fe2000f8ff0ff */
[C---:B------:R-:W-:Y:S02]  /*0c70*/  IMAD R23, R27.reuse, 0x4, R26 ;  /* 0x000000041b177824 */ /* 0x040fe400078e021a */
[C---:B------:R-:W-:Y:S01]  /*0c80*/  IMAD R26, R27.reuse, 0x4, R32 ;  /* 0x000000041b1a7824 */ /* 0x040fe200078e0220 */
[----:B------:R-:W-:Y:S02]  /*0c90*/  LEA R20, R27, R20, 0x2 ;  /* 0x000000141b147211 */ /* 0x000fe400078e10ff */
[----:B------:R-:W-:-:S02]  /*0ca0*/  FSEL R27, R24, RZ, P0 ;  /* 0x000000ff181b7208 */ /* 0x000fc40000000000 */
[C---:B------:R-:W-:Y:S01]  /*0cb0*/  FSETP.GEU.AND P0, PT, R5.reuse, -R14, PT ;  /* 0x8000000e0500720b */ /* 0x040fe20003f0e000 */
[----:B------:R-:W-:Y:S01]  /*0cc0*/  FADD R5, R5, R14 ;  /* 0x0000000e05057221 */ /* 0x000fe20000000000 */
[----:B------:R-:W-:-:S04]  /*0cd0*/  FSEL R31, R31, RZ, P2 ;  /* 0x000000ff1f1f7208 */ /* 0x000fc80001000000 */
[----:B------:R-:W-:Y:S01]  /*0ce0*/  FSEL R14, R5, RZ, P0 ;  /* 0x000000ff050e7208 */ /* 0x000fe20000000000 */
[----:B------:R-:W-:Y:S01]  /*0cf0*/  STS [R13], R31 ;  /* 0x0000001f0d007388 */ /* 0x000fe20000000800 */
[----:B------:R-:W-:Y:S02]  /*0d00*/  FSEL R12, R12, RZ, P4 ;  /* 0x000000ff0c0c7208 */ /* 0x000fe40002000000 */
[----:B------:R-:W-:Y:S01]  /*0d10*/  FSETP.GEU.AND P4, PT, R2, -R15, PT ;  /* 0x8000000f0200720b */ /* 0x000fe20003f8e000 */
[----:B------:R0:W-:Y:S01]  /*0d20*/  STS [R20+0x100], R29 ;  /* 0x0001001d14007388 */ /* 0x0001e20000000800 */
[----:B------:R-:W-:Y:S01]  /*0d30*/  FSEL R30, R30, RZ, P5 ;  /* 0x000000ff1e1e7208 */ /* 0x000fe20002800000 */
[----:B------:R-:W-:Y:S01]  /*0d40*/  FADD R2, R2, R15 ;  /* 0x0000000f02027221 */ /* 0x000fe20000000000 */
[----:B0-----:R-:W-:-:S03]  /*0d50*/  FSEL R29, R22, RZ, P3 ;  /* 0x000000ff161d7208 */ /* 0x001fc60001800000 */
[----:B------:R-:W-:Y:S01]  /*0d60*/  STS [R23+0x200], R30 ;  /* 0x0002001e17007388 */ /* 0x000fe20000000800 */
[----:B------:R-:W-:-:S03]  /*0d70*/  FSEL R5, R2, RZ, P4 ;  /* 0x000000ff02057208 */ /* 0x000fc60002000000 */
[----:B------:R-:W-:Y:S04]  /*0d80*/  STS [R26+0x300], R27 ;  /* 0x0003001b1a007388 */ /* 0x000fe80000000800 */
[----:B------:R-:W-:Y:S04]  /*0d90*/  STS [R13+0x40], R12 ;  /* 0x0000400c0d007388 */ /* 0x000fe80000000800 */
[----:B------:R-:W-:Y:S01]  /*0da0*/  STS [R20+0x140], R29 ;  /* 0x0001401d14007388 */ /* 0x000fe20000000800 */
[----:B------:R-:W-:-:S03]  /*0db0*/  IMAD.SHL.U32 R2, R33, 0x4, RZ ;  /* 0x0000000421027824 */ /* 0x000fc600078e00ff */
[----:B------:R-:W-:Y:S04]  /*0dc0*/  STS [R23+0x240], R14 ;  /* 0x0002400e17007388 */ /* 0x000fe80000000800 */
[----:B------:R0:W-:Y:S01]  /*0dd0*/  STS [R26+0x340], R5 ;  /* 0x000340051a007388 */ /* 0x0001e20000000800 */
[----:B------:R-:W-:Y:S02]  /*0de0*/  LOP3.LUT R2, R2, 0x3fc, RZ, 0xc0, !PT ;  /* 0x000003fc02027812 */ /* 0x000fe400078ec0ff */
[----:B------:R-:W-:Y:S02]  /*0df0*/  LOP3.LUT R33, R33, 0xf0, RZ, 0xc0, !PT ;  /* 0x000000f021217812 */ /* 0x000fe400078ec0ff */
[----:B0-----:R-:W-:-:S04]  /*0e00*/  LOP3.LUT R5, R2, 0x400, RZ, 0xfc, !PT ;  /* 0x0000040002057812 */ /* 0x001fc800078efcff */
[----:B------:R-:W-:-:S04]  /*0e10*/  SHF.R.U32.HI R5, RZ, 0x2, R5 ;  /* 0x00000002ff057819 */ /* 0x000fc80000011605 */
[----:B------:R-:W-:Y:S01]  /*0e20*/  LOP3.LUT R5, R5, 0x1f0, RZ, 0xc0, !PT ;  /* 0x000001f005057812 */ /* 0x000fe200078ec0ff */
[----:B------:R-:W-:-:S03]  /*0e30*/  VIADD R33, R33, UR4 ;  /* 0x0000000421217c36 */ /* 0x000fc60008000000 */
[----:B------:R-:W-:Y:S02]  /*0e40*/  IADD3 R5, R5, UR4, RZ ;  /* 0x0000000405057c10 */ /* 0x000fe4000fffe0ff */
[C---:B--2---:R-:W-:Y:S01]  /*0e50*/  FSETP.GEU.AND P0, PT, R3.reuse, -R19, PT ;  /* 0x800000130300720b */ /* 0x044fe20003f0e000 */
[----:B------:R-:W-:Y:S01]  /*0e60*/  FADD R3, R3, R19 ;  /* 0x0000001303037221 */ /* 0x000fe20000000000 */
[C---:B------:R-:W-:Y:S01]  /*0e70*/  FSETP.GEU.AND P2, PT, R21.reuse, -R17, PT ;  /* 0x800000111500720b */ /* 0x040fe20003f4e000 */
[----:B------:R-:W-:Y:S01]  /*0e80*/  FADD R17, R21, R17 ;  /* 0x0000001115117221 */ /* 0x000fe20000000000 */
[C---:B------:R-:W-:Y:S01]  /*0e90*/  FSETP.GEU.AND P1, PT, R6.reuse, -R18, PT ;  /* 0x800000120600720b */ /* 0x040fe20003f2e000 */
[----:B------:R-:W-:Y:S01]  /*0ea0*/  FADD R6, R6, R18 ;  /* 0x0000001206067221 */ /* 0x000fe20000000000 */
[----:B------:R-:W-:Y:S02]  /*0eb0*/  FSEL R3, R3, RZ, P0 ;  /* 0x000000ff03037208 */ /* 0x000fe40000000000 */
[C---:B------:R-:W-:Y:S01]  /*0ec0*/  FSETP.GEU.AND P3, PT, R28.reuse, -R16, PT ;  /* 0x800000101c00720b */ /* 0x040fe20003f6e000 */
[----:B------:R-:W-:Y:S01]  /*0ed0*/  FADD R16, R28, R16 ;  /* 0x000000101c107221 */ /* 0x000fe20000000000 */
[C---:B----4-:R-:W-:Y:S01]  /*0ee0*/  FSETP.GEU.AND P0, PT, R25.reuse, -R8, PT ;  /* 0x800000081900720b */ /* 0x050fe20003f0e000 */
[----:B------:R-:W-:Y:S01]  /*0ef0*/  FADD R8, R25, R8 ;  /* 0x0000000819087221 */ /* 0x000fe20000000000 */
[----:B------:R-:W-:-:S02]  /*0f00*/  FSEL R17, R17, RZ, P2 ;  /* 0x000000ff11117208 */ /* 0x000fc40001000000 */
[----:B------:R-:W-:Y:S02]  /*0f10*/  FSEL R6, R6, RZ, P1 ;  /* 0x000000ff06067208 */ /* 0x000fe40000800000 */
[C---:B------:R-:W-:Y:S01]  /*0f20*/  FSETP.GEU.AND P2, PT, R7.reuse, -R9, PT ;  /* 0x800000090700720b */ /* 0x040fe20003f4e000 */
[----:B------:R-:W-:Y:S01]  /*0f30*/  FADD R7, R7, R9 ;  /* 0x0000000907077221 */ /* 0x000fe20000000000 */
[----:B------:R-:W-:Y:S02]  /*0f40*/  FSEL R16, R16, RZ, P3 ;  /* 0x000000ff10107208 */ /* 0x000fe40001800000 */
[C---:B------:R-:W-:Y:S01]  /*0f50*/  FSETP.GEU.AND P1, PT, R4.reuse, -R10, PT ;  /* 0x8000000a0400720b */ /* 0x040fe20003f2e000 */
[----:B------:R-:W-:Y:S01]  /*0f60*/  FADD R4, R4, R10 ;  /* 0x0000000a04047221 */ /* 0x000fe20000000000 */
[----:B------:R-:W-:Y:S02]  /*0f70*/  FSEL R8, R8, RZ, P0 ;  /* 0x000000ff08087208 */ /* 0x000fe40000000000 */
[C---:B------:R-:W-:Y:S01]  /*0f80*/  FSETP.GEU.AND P0, PT, R0.reuse, -R11, PT ;  /* 0x8000000b0000720b */ /* 0x040fe20003f0e000 */
[----:B------:R-:W-:Y:S01]  /*0f90*/  FADD R0, R0, R11 ;  /* 0x0000000b00007221 */ /* 0x000fe20000000000 */
[----:B------:R0:W-:Y:S01]  /*0fa0*/  STS [R13+0x80], R16 ;  /* 0x000080100d007388 */ /* 0x0001e20000000800 */
[----:B------:R-:W-:-:S03]  /*0fb0*/  FSEL R7, R7, RZ, P2 ;  /* 0x000000ff07077208 */ /* 0x000fc60001000000 */
[----:B------:R-:W-:Y:S01]  /*0fc0*/  STS [R20+0x180], R17 ;  /* 0x0001801114007388 */ /* 0x000fe20000000800 */
[----:B------:R-:W-:-:S03]  /*0fd0*/  FSEL R19, R0, RZ, P0 ;  /* 0x000000ff00137208 */ /* 0x000fc60000000000 */
[----:B------:R1:W-:Y:S01]  /*0fe0*/  STS [R23+0x280], R6 ;  /* 0x0002800617007388 */ /* 0x0003e20000000800 */
[----:B0-----:R-:W-:-:S03]  /*0ff0*/  FSEL R16, R4, RZ, P1 ;  /* 0x000000ff04107208 */ /* 0x001fc60000800000 */
[----:B------:R-:W-:Y:S04]  /*1000*/  STS [R26+0x380], R3 ;  /* 0x000380031a007388 */ /* 0x000fe80000000800 */
[----:B------:R-:W-:Y:S04]  /*1010*/  STS [R13+0xc0], R8 ;  /* 0x0000c0080d007388 */ /* 0x000fe80000000800 */
[----:B------:R-:W-:Y:S04]  /*1020*/  STS [R20+0x1c0], R7 ;  /* 0x0001c00714007388 */ /* 0x000fe80000000800 */
[----:B------:R0:W-:Y:S04]  /*1030*/  STS [R23+0x2c0], R16 ;  /* 0x0002c01017007388 */ /* 0x0001e80000000800 */
[----:B------:R2:W-:Y:S01]  /*1040*/  STS [R26+0x3c0], R19 ;  /* 0x0003c0131a007388 */ /* 0x0005e20000000800 */
[----:B-1----:R-:W-:-:S04]  /*1050*/  LOP3.LUT R6, R2, 0x800, RZ, 0xfc, !PT ;  /* 0x0000080002067812 */ /* 0x002fc800078efcff */
[----:B------:R-:W-:Y:S01]  /*1060*/  SHF.R.U32.HI R6, RZ, 0x2, R6 ;  /* 0x00000002ff067819 */ /* 0x000fe20000011606 */
[----:B------:R-:W-:Y:S01]  /*1070*/  IMAD R4, R2, 0x4, R33 ;  /* 0x0000000402047824 */ /* 0x000fe200078e0221 */
[----:B0-----:R-:W0:Y:S02]  /*1080*/  LDC.64 R16, c[0x0][0x240] ;  /* 0x00009000ff107b82 */ /* 0x001e240000000a00 */
[----:B------:R-:W-:Y:S01]  /*1090*/  LOP3.LUT R6, R6, 0x2f0, RZ, 0xc0, !PT ;  /* 0x000002f006067812 */ /* 0x000fe200078ec0ff */
[----:B------:R-:W-:-:S05]  /*10a0*/  IMAD R8, R2, 0x4, R5 ;  /* 0x0000000402087824 */ /* 0x000fca00078e0205 */
[----:B------:R-:W-:Y:S01]  /*10b0*/  BAR.SYNC.DEFER_BLOCKING 0x0 ;  /* 0x0000000000007b1d */ /* 0x000fe20000010000 */
[----:B------:R-:W-:-:S04]  /*10c0*/  VIADD R3, R6, UR4 ;  /* 0x0000000406037c36 */ /* 0x000fc80008000000 */
[----:B------:R-:W-:Y:S01]  /*10d0*/  IMAD R12, R2, 0x4, R3 ;  /* 0x00000004020c7824 */ /* 0x000fe200078e0203 */
[----:B------:R-:W-:-:S04]  /*10e0*/  LOP3.LUT R3, R35, 0x3c, R37, 0xf8, !PT ;  /* 0x0000003c23037812 */ /* 0x000fc800078ef825 */
[--C-:B------:R-:W-:Y:S01]  /*10f0*/  SHF.R.S32.HI R0, RZ, 0x1f, R3.reuse ;  /* 0x0000001fff007819 */ /* 0x100fe20000011403 */
[----:B------:R-:W1:Y:S04]  /*1100*/  LDS.128 R4, [R4] ;  /* 0x0000000004047984 */ /* 0x000e680000000c00 */
[----:B------:R-:W3:Y:S04]  /*1110*/  LDS.128 R8, [R8+0x1000] ;  /* 0x0010000008087984 */ /* 0x000ee80000000c00 */
[----:B------:R-:W4:Y:S01]  /*1120*/  LDS.128 R12, [R12+0x2000] ;  /* 0x002000000c0c7984 */ /* 0x000f220000000c00 */
[----:B------:R-:W-:-:S02]  /*1130*/  SHF.R.S32.HI R18, RZ, 0x1f, R3 ;  /* 0x0000001fff127819 */ /* 0x000fc40000011403 */
[-C--:B------:R-:W-:Y:S02]  /*1140*/  LEA.HI R0, R0, R3.reuse, RZ, 0x6 ;  /* 0x0000000300007211 */ /* 0x080fe400078f30ff */
[----:B------:R-:W-:Y:S02]  /*1150*/  LEA.HI R20, R18, R3, RZ, 0x6 ;  /* 0x0000000312147211 */ /* 0x000fe400078f30ff */
[----:B--2---:R-:W-:Y:S02]  /*1160*/  SHF.L.U32 R19, R0, 0xa, RZ ;  /* 0x0000000a00137819 */ /* 0x004fe400000006ff */
[----:B------:R-:W-:Y:S02]  /*1170*/  LOP3.LUT R21, R20, 0xffffffc0, RZ, 0xc0, !PT ;  /* 0xffffffc014157812 */ /* 0x000fe400078ec0ff */
[----:B------:R-:W-:Y:S02]  /*1180*/  LOP3.LUT R22, R19, 0xffff0000, RZ, 0xc0, !PT ;  /* 0xffff000013167812 */ /* 0x000fe400078ec0ff */
[----:B------:R-:W-:-:S02]  /*1190*/  LOP3.LUT R0, R36, 0x30, R34, 0xfe, !PT ;  /* 0x0000003024007812 */ /* 0x000fc400078efe22 */
[----:B------:R-:W-:Y:S02]  /*11a0*/  LOP3.LUT R18, R36, 0x20, R34, 0xfe, !PT ;  /* 0x0000002024127812 */ /* 0x000fe400078efe22 */
[----:B------:R-:W-:Y:S02]  /*11b0*/  LOP3.LUT R19, R2, 0xc00, RZ, 0xfc, !PT ;  /* 0x00000c0002137812 */ /* 0x000fe400078efcff */
[----:B------:R-:W-:Y:S02]  /*11c0*/  LOP3.LUT R20, R36, 0x10, R34, 0xfe, !PT ;  /* 0x0000001024147812 */ /* 0x000fe400078efe22 */
[----:B------:R-:W-:Y:S02]  /*11d0*/  ISETP.GE.AND P0, PT, R3, 0x100, PT ;  /* 0x000001000300780c */ /* 0x000fe40003f06270 */
[----:B------:R-:W-:Y:S02]  /*11e0*/  LOP3.LUT R34, R36, R34, RZ, 0xfc, !PT ;  /* 0x0000002224227212 */ /* 0x000fe400078efcff */
[----:B------:R-:W-:-:S02]  /*11f0*/  IADD3 R3, R22, R3, -R21 ;  /* 0x0000000316037210 */ /* 0x000fc40007ffe815 */
[----:B------:R-:W-:Y:S02]  /*1200*/  SHF.R.U32.HI R19, RZ, 0x2, R19 ;  /* 0x00000002ff137819 */ /* 0x000fe40000011613 */
[----:B------:R-:W-:Y:S02]  /*1210*/  ISETP.LT.AND P3, PT, R34, 0x400, !P0 ;  /* 0x000004002200780c */ /* 0x000fe40004761270 */
[----:B------:R-:W-:Y:S02]  /*1220*/  ISETP.LT.AND P2, PT, R20, 0x400, !P0 ;  /* 0x000004001400780c */ /* 0x000fe40004741270 */
[----:B------:R-:W-:Y:S02]  /*1230*/  ISETP.LT.AND P1, PT, R18, 0x400, !P0 ;  /* 0x000004001200780c */ /* 0x000fe40004721270 */
[----:B------:R-:W-:Y:S01]  /*1240*/  LOP3.LUT R22, R19, 0x3f0, RZ, 0xc0, !PT ;  /* 0x000003f013167812 */ /* 0x000fe200078ec0ff */
[--C-:B------:R-:W-:Y:S01]  /*1250*/  IMAD R19, R34, 0x40, R3.reuse ;  /* 0x0000004022137824 */ /* 0x100fe200078e0203 */
[----:B------:R-:W-:Y:S01]  /*1260*/  ISETP.LT.AND P0, PT, R0, 0x400, !P0 ;  /* 0x000004000000780c */ /* 0x000fe20004701270 */
[----:B------:R-:W-:-:S02]  /*1270*/  IMAD R21, R20, 0x40, R3 ;  /* 0x0000004014157824 */ /* 0x000fc400078e0203 */
[----:B------:R-:W-:Y:S01]  /*1280*/  IMAD R23, R18, 0x40, R3 ;  /* 0x0000004012177824 */ /* 0x000fe200078e0203 */
[----:B------:R-:W-:Y:S01]  /*1290*/  IADD3 R25, R22, UR4, RZ ;  /* 0x0000000416197c10 */ /* 0x000fe2000fffe0ff */
[----:B0-----:R-:W-:-:S04]  /*12a0*/  IMAD.WIDE R18, R19, 0x4, R16 ;  /* 0x0000000413127825 */ /* 0x001fc800078e0210 */
[--C-:B------:R-:W-:Y:S01]  /*12b0*/  IMAD.WIDE R20, R21, 0x4, R16.reuse ;  /* 0x0000000415147825 */ /* 0x100fe200078e0210 */
[----:B-1----:R0:W-:Y:S03]  /*12c0*/  @P3 STG.E.128 desc[UR6][R18.64], R4 ;  /* 0x0000000412003986 */ /* 0x0021e6000c101d06 */
[----:B------:R-:W-:Y:S01]  /*12d0*/  IMAD.WIDE R22, R23, 0x4, R16 ;  /* 0x0000000417167825 */ /* 0x000fe200078e0210 */
[----:B---3--:R0:W-:Y:S04]  /*12e0*/  @P2 STG.E.128 desc[UR6][R20.64], R8 ;  /* 0x0000000814002986 */ /* 0x0081e8000c101d06 */
[----:B----4-:R0:W-:Y:S01]  /*12f0*/  @P1 STG.E.128 desc[UR6][R22.64], R12 ;  /* 0x0000000c16001986 */ /* 0x0101e2000c101d06 */
[----:B------:R-:W-:Y:S01]  /*1300*/  IMAD R25, R2, 0x4, R25 ;  /* 0x0000000402197824 */ /* 0x000fe200078e0219 */
[----:B0-----:R-:W-:Y:S06]  /*1310*/  @!P0 EXIT ;  /* 0x000000000000894d */ /* 0x001fec0003800000 */
[----:B------:R-:W0:Y:S01]  /*1320*/  LDS.128 R24, [R25+0x3000] ;  /* 0x0030000019187984 */ /* 0x000e220000000c00 */
[----:B------:R-:W-:-:S04]  /*1330*/  IMAD R3, R0, 0x40, R3 ;  /* 0x0000004000037824 */ /* 0x000fc800078e0203 */
[----:B------:R-:W-:-:S05]  /*1340*/  IMAD.WIDE R16, R3, 0x4, R16 ;  /* 0x0000000403107825 */ /* 0x000fca00078e0210 */
[----:B0-----:R-:W-:Y:S01]  /*1350*/  STG.E.128 desc[UR6][R16.64], R24 ;  /* 0x0000001810007986 */ /* 0x001fe2000c101d06 */
[----:B------:R-:W-:Y:S05]  /*1360*/  EXIT ;  /* 0x000000000000794d */ /* 0x000fea0003800000 */
.L_x_0:
[----:B------:R-:W-:-:S00]  /*1370*/  BRA `(.L_x_0) ;  /* 0xfffffffc00fc7947 */ /* 0x000fc0000383ffff */
[----:B------:R-:W-:-:S00]  /*1380*/  NOP ;  /* 0x0000000000007918 */ /* 0x000fc00000000000 */
[----:B------:R-:W-:-:S00]  /*1390*/  NOP ;  /* 0x0000000000007918 */ /* 0x000fc00000000000 */
[----:B------:R-:W-:-:S00]  /*13a0*/  NOP ;  /* 0x0000000000007918 */ /* 0x000fc00000000000 */
[----:B------:R-:W-:-:S00]  /*13b0*/  NOP ;  /* 0x0000000000007918 */ /* 0x000fc00000000000 */
[----:B------:R-:W-:-:S00]  /*13c0*/  NOP ;  /* 0x0000000000007918 */ /* 0x000fc00000000000 */
[----:B------:R-:W-:-:S00]  /*13d0*/  NOP ;  /* 0x0000000000007918 */ /* 0x000fc00000000000 */
[----:B------:R-:W-:-:S00]  /*13e0*/  NOP ;  /* 0x0000000000007918 */ /* 0x000fc00000000000 */
[----:B------:R-:W-:-:S00]  /*13f0*/  NOP ;  /* 0x0000000000007918 */ /* 0x000fc00000000000 */
.L_x_1:


//--------------------- .nv.global.init           --------------------------
	.section	.nv.global.init,"aw",@progbits
.nv.global.init:
	.type		_$_str,@object
	.size		_$_str,(_$_str_$_2 - _$_str)
_$_str:
        /*0000*/ 	.byte	0x5f, 0x5f, 0x43, 0x55, 0x44, 0x41, 0x5f, 0x46, 0x54, 0x5a, 0x00
	.type		_$_str_$_2,@object
	.size		_$_str_$_2,(.L_1 - _$_str_$_2)
_$_str_$_2:
        /*000b*/ 	.byte	0x5f, 0x5f, 0x43, 0x55, 0x44, 0x41, 0x5f, 0x50, 0x52, 0x45, 0x43, 0x5f, 0x53, 0x51, 0x52, 0x54
        /*001b*/ 	.byte	0x00
.L_1:


//--------------------- .nv.shared.triton_poi_fused__native_batch_norm_legit_no_training_add_relu_17 --------------------------
	.section	.nv.shared.triton_poi_fused__native_batch_norm_legit_no_training_add_relu_17,"aw",@nobits
	.sectionflags	@""
	.align	16
	.zero		1024


//--------------------- .nv.constant0.triton_poi_fused__native_batch_norm_legit_no_training_add_relu_17 --------------------------
	.section	.nv.constant0.triton_poi_fused__native_batch_norm_legit_no_training_add_relu_17,"a",@progbits
	.sectionflags	@""
	.align	4
.nv.constant0.triton_poi_fused__native_batch_norm_legit_no_training_add_relu_17:
	.zero		592
